	.headerflags	@"EF_CUDA_TEXMODE_UNIFIED EF_CUDA_64BIT_ADDRESS EF_CUDA_ACCELERATORS EF_CUDA_SM90 EF_CUDA_VIRTUAL_SM(EF_CUDA_SM90)"
	.elftype	@"ET_EXEC"


//--------------------- .nv.info                  --------------------------
	.section	.nv.info,"",@"SHT_CUDA_INFO"
	.align	4


	//----- nvinfo : EIATTR_REGCOUNT
	.align		4
        /*0000*/ 	.byte	0x04, 0x2f
        /*0002*/ 	.short	(.L_1 - .L_0)
	.align		4
.L_0:
        /*0004*/ 	.word	index@(triton_mm)
        /*0008*/ 	.word	0x00000028


	//----- nvinfo : EIATTR_MIN_STACK_SIZE
	.align		4
.L_1:
        /*000c*/ 	.byte	0x04, 0x12
        /*000e*/ 	.short	(.L_3 - .L_2)
	.align		4
.L_2:
        /*0010*/ 	.word	index@(triton_mm)
        /*0014*/ 	.word	0x00000000


	//----- nvinfo : EIATTR_FRAME_SIZE
	.align		4
.L_3:
        /*0018*/ 	.byte	0x04, 0x11
        /*001a*/ 	.short	(.L_5 - .L_4)
	.align		4
.L_4:
        /*001c*/ 	.word	index@(triton_mm)
        /*0020*/ 	.word	0x00000000


	//----- nvinfo : EIATTR_MIN_STACK_SIZE
	.align		4
.L_5:
        /*0024*/ 	.byte	0x04, 0x12
        /*0026*/ 	.short	(.L_7 - .L_6)
	.align		4
.L_6:
        /*0028*/ 	.word	index@(triton_mm)
        /*002c*/ 	.word	0x00000000
.L_7:


//--------------------- .nv.info.triton_mm        --------------------------
	.section	.nv.info.triton_mm,"",@"SHT_CUDA_INFO"
	.sectionflags	@""
	.align	4


	//----- nvinfo : EIATTR_CUDA_API_VERSION
	.align		4
        /*0000*/ 	.byte	0x04, 0x37
        /*0002*/ 	.short	(.L_9 - .L_8)
.L_8:
        /*0004*/ 	.word	0x0000007c


	//----- nvinfo : EIATTR_KPARAM_INFO
	.align		4
.L_9:
        /*0008*/ 	.byte	0x04, 0x17
        /*000a*/ 	.short	(.L_11 - .L_10)
.L_10:
        /*000c*/ 	.word	0x00000000
        /*0010*/ 	.short	0x0003
        /*0012*/ 	.short	0x0018
        /*0014*/ 	.byte	0x00, 0xf0, 0x11, 0x00


	//----- nvinfo : EIATTR_KPARAM_INFO
	.align		4
.L_11:
        /*0018*/ 	.byte	0x04, 0x17
        /*001a*/ 	.short	(.L_13 - .L_12)
.L_12:
        /*001c*/ 	.word	0x00000000
        /*0020*/ 	.short	0x0002
        /*0022*/ 	.short	0x0010
        /*0024*/ 	.byte	0x00, 0xf0, 0x21, 0x00


	//----- nvinfo : EIATTR_KPARAM_INFO
	.align		4
.L_13:
        /*0028*/ 	.byte	0x04, 0x17
        /*002a*/ 	.short	(.L_15 - .L_14)
.L_14:
        /*002c*/ 	.word	0x00000000
        /*0030*/ 	.short	0x0001
        /*0032*/ 	.short	0x0008
        /*0034*/ 	.byte	0x00, 0xf0, 0x21, 0x00


	//----- nvinfo : EIATTR_KPARAM_INFO
	.align		4
.L_15:
        /*0038*/ 	.byte	0x04, 0x17
        /*003a*/ 	.short	(.L_17 - .L_16)
.L_16:
        /*003c*/ 	.word	0x00000000
        /*0040*/ 	.short	0x0000
        /*0042*/ 	.short	0x0000
        /*0044*/ 	.byte	0x00, 0xf0, 0x21, 0x00


	//----- nvinfo : EIATTR_SPARSE_MMA_MASK
	.align		4
.L_17:
        /*0048*/ 	.byte	0x03, 0x50
        /*004a*/ 	.short	0x0000


	//----- nvinfo : EIATTR_MAXREG_COUNT
	.align		4
        /*004c*/ 	.byte	0x03, 0x1b
        /*004e*/ 	.short	0x00ff


	//----- nvinfo : EIATTR_COOP_GROUP_MASK_REGIDS
	.align		4
        /*0050*/ 	.byte	0x04, 0x29
        /*0052*/ 	.short	(.L_19 - .L_18)


	//   ....[0]....
.L_18:
        /*0054*/ 	.word	0xffffffff


	//----- nvinfo : EIATTR_COOP_GROUP_INSTR_OFFSETS
	.align		4
.L_19:
        /*0058*/ 	.byte	0x04, 0x28
        /*005a*/ 	.short	(.L_21 - .L_20)


	//   ....[0]....
.L_20:
        /*005c*/ 	.word	0x00000a60


	//----- nvinfo : EIATTR_EXIT_INSTR_OFFSETS
	.align		4
.L_21:
        /*0060*/ 	.byte	0x04, 0x1c
        /*0062*/ 	.short	(.L_23 - .L_22)


	//   ....[0]....
.L_22:
        /*0064*/ 	.word	0x00000050


	//   ....[1]....
        /*0068*/ 	.word	0x00002070


	//   ....[2]....
        /*006c*/ 	.word	0x000020d0


	//----- nvinfo : EIATTR_MAX_THREADS
	.align		4
.L_23:
        /*0070*/ 	.byte	0x04, 0x05
        /*0072*/ 	.short	(.L_25 - .L_24)
.L_24:
        /*0074*/ 	.word	0x00000100
        /*0078*/ 	.word	0x00000001
        /*007c*/ 	.word	0x00000001


	//----- nvinfo : EIATTR_CBANK_PARAM_SIZE
	.align		4
.L_25:
        /*0080*/ 	.byte	0x03, 0x19
        /*0082*/ 	.short	0x001c


	//----- nvinfo : EIATTR_PARAM_CBANK
	.align		4
        /*0084*/ 	.byte	0x04, 0x0a
        /*0086*/ 	.short	(.L_27 - .L_26)
	.align		4
.L_26:
        /*0088*/ 	.word	index@(.nv.constant0.triton_mm)
        /*008c*/ 	.short	0x0210
        /*008e*/ 	.short	0x001c


	//----- nvinfo : EIATTR_SW_WAR
	.align		4
.L_27:
        /*0090*/ 	.byte	0x04, 0x36
        /*0092*/ 	.short	(.L_29 - .L_28)
.L_28:
        /*0094*/ 	.word	0x00000008
.L_29:


//--------------------- .nv.callgraph             --------------------------
	.section	.nv.callgraph,"",@"SHT_CUDA_CALLGRAPH"
	.align	4
	.sectionentsize	8
	.align		4
        /*0000*/ 	.word	0x00000000
	.align		4
        /*0004*/ 	.word	0xffffffff
	.align		4
        /*0008*/ 	.word	0x00000000
	.align		4
        /*000c*/ 	.word	0xfffffffe
	.align		4
        /*0010*/ 	.word	0x00000000
	.align		4
        /*0014*/ 	.word	0xfffffffd
	.align		4
        /*0018*/ 	.word	0x00000000
	.align		4
        /*001c*/ 	.word	0xfffffffc


//--------------------- .text.triton_mm           --------------------------
	.section	.text.triton_mm,"ax",@progbits
	.sectionflags	@"SHF_BARRIERS=1"
	.align	128
        .global         triton_mm
        .type           triton_mm,@function
        .size           triton_mm,(.L_x_2 - triton_mm)
        .other          triton_mm,@"STO_CUDA_ENTRY STV_DEFAULT"
triton_mm:
.text.triton_mm:
[----:B------:R-:W1:Y:S02]  /*0000*/  LDC R1, c[0x0][0x28] ;  /* 0x00000a00ff017b82 */ /* 0x000e640000000800 */
[----:B------:R-:W2:Y:S01]  /*0010*/  LDC R6, c[0x0][0x228] ;  /* 0x00008a00ff067b82 */ /* 0x000ea20000000800 */
[----:B------:R-:W-:-:S04]  /*0020*/  IMAD.MOV.U32 R3, RZ, RZ, 0xc00 ;  /* 0x00000c00ff037424 */ /* 0x000fc800078e00ff */
[----:B--2---:R-:W-:-:S05]  /*0030*/  IMAD R0, R6, R3, 0xc00000 ;  /* 0x00c0000006007424 */ /* 0x004fca00078e0203 */
[----:B------:R-:W-:-:S13]  /*0040*/  ISETP.NE.AND P0, PT, R0, RZ, PT ;  /* 0x000000ff0000720c */ /* 0x000fda0003f05270 */
[----:B------:R-:W-:Y:S05]  /*0050*/  @!P0 EXIT ;  /* 0x000000000000894d */ /* 0x000fea0003800000 */
[----:B------:R-:W2:Y:S01]  /*0060*/  S2R R5, SR_CTAID.X ;  /* 0x0000000000057919 */ /* 0x000ea20000002500 */
[----:B------:R-:W-:Y:S01]  /*0070*/  VIADD R0, R6, 0x103f ;  /* 0x0000103f06007836 */ /* 0x000fe20000000000 */
[----:B------:R-:W3:Y:S01]  /*0080*/  S2UR UR4, SR_CgaCtaId ;  /* 0x00000000000479c3 */ /* 0x000ee20000008800 */
[----:B------:R-:W-:Y:S01]  /*0090*/  UMOV UR6, 0x400 ;  /* 0x0000040000067882 */ /* 0x000fe20000000000 */
[----:B------:R-:W-:Y:S01]  /*00a0*/  ULDC.64 UR20, c[0x0][0x208] ;  /* 0x0000820000147ab9 */ /* 0x000fe20000000a00 */
[----:B------:R-:W-:Y:S01]  /*00b0*/  IMAD.MOV.U32 R33, RZ, RZ, 0x3 ;  /* 0x00000003ff217424 */ /* 0x000fe200078e00ff */
[----:B------:R-:W-:Y:S01]  /*00c0*/  SHF.R.S32.HI R3, RZ, 0x1f, R0 ;  /* 0x0000001fff037819 */ /* 0x000fe20000011400 */
[----:B------:R-:W-:Y:S01]  /*00d0*/  IMAD.MOV.U32 R20, RZ, RZ, -0x20 ;  /* 0xffffffe0ff147424 */ /* 0x000fe200078e00ff */
[----:B------:R-:W-:Y:S02]  /*00e0*/  CS2R R24, SRZ ;  /* 0x0000000000187805 */ /* 0x000fe4000001ff00 */
[----:B------:R-:W-:-:S02]  /*00f0*/  CS2R R26, SRZ ;  /* 0x00000000001a7805 */ /* 0x000fc4000001ff00 */
[----:B------:R-:W-:Y:S02]  /*0100*/  LEA.HI R0, R3, R0, RZ, 0x6 ;  /* 0x0000000003007211 */ /* 0x000fe400078f30ff */
[----:B------:R-:W-:Y:S02]  /*0110*/  CS2R R28, SRZ ;  /* 0x00000000001c7805 */ /* 0x000fe4000001ff00 */
[----:B------:R-:W-:Y:S01]  /*0120*/  CS2R R30, SRZ ;  /* 0x00000000001e7805 */ /* 0x000fe2000001ff00 */
[----:B---3--:R-:W-:-:S03]  /*0130*/  UPRMT UR6, UR4, 0x654, UR6 ;  /* 0x0000065404067896 */ /* 0x008fc60008000006 */
[----:B------:R-:W-:Y:S01]  /*0140*/  UMOV UR4, 0xffffffff ;  /* 0xffffffff00047882 */ /* 0x000fe20000000000 */
[C---:B--2---:R-:W-:Y:S01]  /*0150*/  IMAD.HI R2, R5.reuse, 0x2aaaaaab, RZ ;  /* 0x2aaaaaab05027827 */ /* 0x044fe200078e02ff */
[----:B------:R-:W-:-:S04]  /*0160*/  ISETP.GE.AND P2, PT, R5, RZ, PT ;  /* 0x000000ff0500720c */ /* 0x000fc80003f46270 */
[----:B------:R-:W-:-:S04]  /*0170*/  SHF.R.U32.HI R7, RZ, 0x1f, R2 ;  /* 0x0000001fff077819 */ /* 0x000fc80000011602 */
[----:B------:R-:W-:-:S05]  /*0180*/  LEA.HI.SX32 R10, R2, R7, 0x19 ;  /* 0x00000007020a7211 */ /* 0x000fca00078fcaff */
[----:B------:R-:W-:-:S05]  /*0190*/  IMAD.SHL.U32 R7, R10, 0x8, RZ ;  /* 0x000000080a077824 */ /* 0x000fca00078e00ff */
[----:B------:R-:W-:-:S04]  /*01a0*/  LEA.HI.SX32 R0, R0, -R7, 0x1a ;  /* 0x8000000700007211 */ /* 0x000fc800078fd2ff */
[----:B------:R-:W-:Y:S01]  /*01b0*/  VIMNMX R3, R0, 0x8, PT ;  /* 0x0000000800037848 */ /* 0x000fe20003fe0100 */
[----:B------:R-:W-:Y:S01]  /*01c0*/  VIADD R0, R6, 0x1000 ;  /* 0x0000100006007836 */ /* 0x000fe20000000000 */
[----:B------:R-:W-:Y:S02]  /*01d0*/  IABS R6, R5 ;  /* 0x0000000500067213 */ /* 0x000fe40000000000 */
[-C--:B------:R-:W-:Y:S02]  /*01e0*/  IABS R4, R3.reuse ;  /* 0x0000000300047213 */ /* 0x080fe40000000000 */
[----:B------:R-:W-:Y:S02]  /*01f0*/  IABS R12, R3 ;  /* 0x00000003000c7213 */ /* 0x000fe40000000000 */
[----:B------:R-:W2:Y:S03]  /*0200*/  I2F.RP R2, R4 ;  /* 0x0000000400027306 */ /* 0x000ea60000209400 */
[----:B------:R-:W-:-:S02]  /*0210*/  IMAD.MOV R14, RZ, RZ, -R12 ;  /* 0x000000ffff0e7224 */ /* 0x000fc400078e0a0c */
[----:B------:R-:W-:-:S05]  /*0220*/  IMAD R12, R10, -0x300, R5 ;  /* 0xfffffd000a0c7824 */ /* 0x000fca00078e0205 */
[----:B------:R-:W-:Y:S02]  /*0230*/  IABS R10, R12 ;  /* 0x0000000c000a7213 */ /* 0x000fe40000000000 */
[----:B------:R-:W-:Y:S01]  /*0240*/  LOP3.LUT R12, R12, R3, RZ, 0x3c, !PT ;  /* 0x000000030c0c7212 */ /* 0x000fe200078e3cff */
[----:B--2---:R-:W2:Y:S02]  /*0250*/  MUFU.RCP R2, R2 ;  /* 0x0000000200027308 */ /* 0x004ea40000001000 */
[----:B--2---:R-:W-:Y:S01]  /*0260*/  VIADD R8, R2, 0xffffffe ;  /* 0x0ffffffe02087836 */ /* 0x004fe20000000000 */
[----:B------:R-:W-:-:S05]  /*0270*/  IABS R2, R0 ;  /* 0x0000000000027213 */ /* 0x000fca0000000000 */
[----:B------:R2:W3:Y:S02]  /*0280*/  F2I.FTZ.U32.TRUNC.NTZ R9, R8 ;  /* 0x0000000800097305 */ /* 0x0004e4000021f000 */
[----:B--2---:R-:W-:Y:S02]  /*0290*/  IMAD.MOV.U32 R8, RZ, RZ, RZ ;  /* 0x000000ffff087224 */ /* 0x004fe400078e00ff */
[----:B---3--:R-:W-:-:S04]  /*02a0*/  IMAD.MOV R11, RZ, RZ, -R9 ;  /* 0x000000ffff0b7224 */ /* 0x008fc800078e0a09 */
[----:B------:R-:W-:-:S04]  /*02b0*/  IMAD R11, R11, R4, RZ ;  /* 0x000000040b0b7224 */ /* 0x000fc800078e02ff */
[----:B------:R-:W-:-:S04]  /*02c0*/  IMAD.HI.U32 R9, R9, R11, R8 ;  /* 0x0000000b09097227 */ /* 0x000fc800078e0008 */
[----:B------:R-:W-:Y:S02]  /*02d0*/  IMAD.MOV.U32 R11, RZ, RZ, R6 ;  /* 0x000000ffff0b7224 */ /* 0x000fe400078e0006 */
[----:B------:R-:W-:Y:S02]  /*02e0*/  IMAD.MOV.U32 R6, RZ, RZ, R2 ;  /* 0x000000ffff067224 */ /* 0x000fe400078e0002 */
[C---:B------:R-:W-:Y:S02]  /*02f0*/  IMAD.HI.U32 R2, R9.reuse, R11, RZ ;  /* 0x0000000b09027227 */ /* 0x040fe400078e00ff */
[----:B------:R-:W2:Y:S02]  /*0300*/  I2F.RP R8, R6 ;  /* 0x0000000600087306 */ /* 0x000ea40000209400 */
[----:B------:R-:W-:Y:S02]  /*0310*/  IMAD R11, R2, R14, R11 ;  /* 0x0000000e020b7224 */ /* 0x000fe400078e020b */
[----:B------:R-:W3:Y:S01]  /*0320*/  S2R R2, SR_TID.X ;  /* 0x0000000000027919 */ /* 0x000ee20000002100 */
[----:B------:R-:W-:-:S02]  /*0330*/  IMAD.HI.U32 R9, R9, R10, RZ ;  /* 0x0000000a09097227 */ /* 0x000fc400078e00ff */
[----:B------:R-:W-:Y:S02]  /*0340*/  ISETP.GT.U32.AND P0, PT, R4, R11, PT ;  /* 0x0000000b0400720c */ /* 0x000fe40003f04070 */
[----:B------:R-:W-:-:S05]  /*0350*/  IMAD R13, R9, R14, R10 ;  /* 0x0000000e090d7224 */ /* 0x000fca00078e020a */
[----:B------:R-:W-:Y:S01]  /*0360*/  ISETP.GT.U32.AND P1, PT, R4, R13, PT ;  /* 0x0000000d0400720c */ /* 0x000fe20003f24070 */
[----:B--2---:R-:W2:Y:S05]  /*0370*/  MUFU.RCP R8, R8 ;  /* 0x0000000800087308 */ /* 0x004eaa0000001000 */
[----:B------:R-:W-:-:S05]  /*0380*/  @!P0 IMAD.IADD R11, R11, 0x1, -R4 ;  /* 0x000000010b0b8824 */ /* 0x000fca00078e0a04 */
[----:B------:R-:W-:Y:S02]  /*0390*/  ISETP.GT.U32.AND P0, PT, R4, R11, PT ;  /* 0x0000000b0400720c */ /* 0x000fe40003f04070 */
[----:B------:R-:W-:Y:S02]  /*03a0*/  @!P1 IMAD.IADD R13, R13, 0x1, -R4 ;  /* 0x000000010d0d9824 */ /* 0x000fe400078e0a04 */
[----:B------:R-:W-:Y:S02]  /*03b0*/  @!P1 VIADD R9, R9, 0x1 ;  /* 0x0000000109099836 */ /* 0x000fe40000000000 */
[----:B--2---:R-:W-:Y:S01]  /*03c0*/  VIADD R5, R8, 0xffffffe ;  /* 0x0ffffffe08057836 */ /* 0x004fe20000000000 */
[----:B------:R-:W-:Y:S02]  /*03d0*/  LOP3.LUT R8, RZ, R3, RZ, 0x33, !PT ;  /* 0x00000003ff087212 */ /* 0x000fe400078e33ff */
[----:B------:R-:W-:Y:S02]  /*03e0*/  ISETP.GE.U32.AND P3, PT, R13, R4, PT ;  /* 0x000000040d00720c */ /* 0x000fe40003f66070 */
[----:B---3--:R-:W-:Y:S01]  /*03f0*/  SHF.R.U32.HI R15, RZ, 0x3, R2 ;  /* 0x00000003ff0f7819 */ /* 0x008fe20000011602 */
[----:B------:R-:W2:Y:S01]  /*0400*/  F2I.FTZ.U32.TRUNC.NTZ R5, R5 ;  /* 0x0000000500057305 */ /* 0x000ea2000021f000 */
[----:B------:R-:W-:Y:S01]  /*0410*/  @!P0 IMAD.IADD R11, R11, 0x1, -R4 ;  /* 0x000000010b0b8824 */ /* 0x000fe200078e0a04 */
[----:B------:R-:W-:Y:S01]  /*0420*/  ISETP.NE.AND P0, PT, R3, RZ, PT ;  /* 0x000000ff0300720c */ /* 0x000fe20003f05270 */
[----:B------:R-:W-:Y:S01]  /*0430*/  IMAD.MOV.U32 R4, RZ, RZ, RZ ;  /* 0x000000ffff047224 */ /* 0x000fe200078e00ff */
[----:B------:R-:W-:Y:S01]  /*0440*/  SGXT.U32 R15, R15, 0x5 ;  /* 0x000000050f0f781a */ /* 0x000fe20000000000 */
[----:B------:R-:W-:Y:S01]  /*0450*/  @!P2 IMAD.MOV R11, RZ, RZ, -R11 ;  /* 0x000000ffff0ba224 */ /* 0x000fe200078e0a0b */
[----:B------:R-:W-:-:S02]  /*0460*/  ISETP.GE.AND P2, PT, R12, RZ, PT ;  /* 0x000000ff0c00720c */ /* 0x000fc40003f46270 */
[--C-:B------:R-:W-:Y:S02]  /*0470*/  SHF.R.U32.HI R22, RZ, 0x5, R2.reuse ;  /* 0x00000005ff167819 */ /* 0x100fe40000011602 */
[----:B------:R-:W-:Y:S01]  /*0480*/  SEL R10, R8, R11, !P0 ;  /* 0x0000000b080a7207 */ /* 0x000fe20004000000 */
[----:B------:R-:W-:Y:S01]  /*0490*/  @P3 VIADD R9, R9, 0x1 ;  /* 0x0000000109093836 */ /* 0x000fe20000000000 */
[--C-:B------:R-:W-:Y:S02]  /*04a0*/  SHF.R.U32.HI R11, RZ, 0x2, R2.reuse ;  /* 0x00000002ff0b7819 */ /* 0x100fe40000011602 */
[----:B------:R-:W-:Y:S01]  /*04b0*/  SHF.R.U32.HI R32, RZ, 0x2, R2 ;  /* 0x00000002ff207819 */ /* 0x000fe20000011602 */
[----:B--2---:R-:W-:Y:S01]  /*04c0*/  IMAD.MOV R14, RZ, RZ, -R5 ;  /* 0x000000ffff0e7224 */ /* 0x004fe200078e0a05 */
[----:B------:R-:W-:Y:S01]  /*04d0*/  LOP3.LUT R23, R22, 0x7fffffc, RZ, 0xc0, !PT ;  /* 0x07fffffc16177812 */ /* 0x000fe200078ec0ff */
[----:B------:R-:W-:Y:S01]  /*04e0*/  IMAD.IADD R10, R7, 0x1, R10 ;  /* 0x00000001070a7824 */ /* 0x000fe200078e020a */
[----:B------:R-:W-:Y:S01]  /*04f0*/  SGXT.U32 R7, R11, 0x6 ;  /* 0x000000060b07781a */ /* 0x000fe20000000000 */
[----:B------:R-:W-:-:S02]  /*0500*/  IMAD.MOV.U32 R11, RZ, RZ, R14 ;  /* 0x000000ffff0b7224 */ /* 0x000fc400078e000e */
[----:B------:R-:W-:Y:S02]  /*0510*/  IMAD.SHL.U32 R10, R10, 0x40, RZ ;  /* 0x000000400a0a7824 */ /* 0x000fe400078e00ff */
[----:B------:R-:W-:Y:S02]  /*0520*/  IMAD R11, R11, R6, RZ ;  /* 0x000000060b0b7224 */ /* 0x000fe400078e02ff */
[----:B------:R-:W-:Y:S01]  /*0530*/  @!P2 IMAD.MOV R9, RZ, RZ, -R9 ;  /* 0x000000ffff09a224 */ /* 0x000fe200078e0a09 */
[----:B------:R-:W-:Y:S01]  /*0540*/  LOP3.LUT R3, R10, R7, RZ, 0xfc, !PT ;  /* 0x000000070a037212 */ /* 0x000fe200078efcff */
[----:B------:R-:W-:Y:S01]  /*0550*/  IMAD.HI.U32 R4, R5, R11, R4 ;  /* 0x0000000b05047227 */ /* 0x000fe200078e0004 */
[----:B------:R-:W-:Y:S02]  /*0560*/  IABS R10, R0 ;  /* 0x00000000000a7213 */ /* 0x000fe40000000000 */
[----:B------:R-:W-:Y:S02]  /*0570*/  IABS R13, R3 ;  /* 0x00000003000d7213 */ /* 0x000fe40000000000 */
[----:B------:R-:W-:Y:S01]  /*0580*/  ISETP.GE.AND P2, PT, R3, RZ, PT ;  /* 0x000000ff0300720c */ /* 0x000fe20003f46270 */
[----:B------:R-:W-:-:S02]  /*0590*/  IMAD.MOV R5, RZ, RZ, -R10 ;  /* 0x000000ffff057224 */ /* 0x000fc400078e0a0a */
[----:B------:R-:W-:Y:S01]  /*05a0*/  IMAD.HI.U32 R4, R4, R13, RZ ;  /* 0x0000000d04047227 */ /* 0x000fe200078e00ff */
[----:B------:R-:W2:Y:S03]  /*05b0*/  LDC.64 R10, c[0x0][0x218] ;  /* 0x00008600ff0a7b82 */ /* 0x000ea60000000a00 */
[----:B------:R-:W-:Y:S01]  /*05c0*/  IMAD R13, R4, R5, R13 ;  /* 0x00000005040d7224 */ /* 0x000fe200078e020d */
[----:B------:R-:W-:Y:S01]  /*05d0*/  SEL R4, R8, R9, !P0 ;  /* 0x0000000908047207 */ /* 0x000fe20004000000 */
[----:B------:R-:W-:Y:S01]  /*05e0*/  IMAD.SHL.U32 R5, R2, 0x8, RZ ;  /* 0x0000000802057824 */ /* 0x000fe200078e00ff */
[----:B------:R-:W-:Y:S02]  /*05f0*/  ISETP.NE.AND P0, PT, R0, RZ, PT ;  /* 0x000000ff0000720c */ /* 0x000fe40003f05270 */
[----:B------:R-:W-:Y:S01]  /*0600*/  ISETP.GT.U32.AND P1, PT, R6, R13, PT ;  /* 0x0000000d0600720c */ /* 0x000fe20003f24070 */
[----:B------:R-:W-:Y:S01]  /*0610*/  IMAD.SHL.U32 R4, R4, 0x20, RZ ;  /* 0x0000002004047824 */ /* 0x000fe200078e00ff */
[----:B------:R-:W-:Y:S01]  /*0620*/  LOP3.LUT R14, R5, 0x18, R2, 0x48, !PT ;  /* 0x00000018050e7812 */ /* 0x000fe200078e4802 */
[----:B------:R-:W3:Y:S03]  /*0630*/  LDC.64 R8, c[0x0][0x210] ;  /* 0x00008400ff087b82 */ /* 0x000ee60000000a00 */
[----:B------:R-:W-:Y:S01]  /*0640*/  LOP3.LUT R18, R4, R15, RZ, 0xfc, !PT ;  /* 0x0000000f04127212 */ /* 0x000fe200078efcff */
[----:B------:R-:W-:Y:S01]  /*0650*/  IMAD R16, R7, 0x20, R14 ;  /* 0x0000002007107824 */ /* 0x000fe200078e020e */
[----:B------:R-:W-:-:S03]  /*0660*/  SHF.R.U32.HI R7, RZ, 0x3, R2 ;  /* 0x00000003ff077819 */ /* 0x000fc60000011602 */
[----:B------:R-:W-:Y:S01]  /*0670*/  IMAD.HI R12, R18, 0x2aaaaaab, RZ ;  /* 0x2aaaaaab120c7827 */ /* 0x000fe200078e02ff */
[----:B------:R-:W-:-:S03]  /*0680*/  LOP3.LUT R14, R7, R2, RZ, 0x3c, !PT ;  /* 0x00000002070e7212 */ /* 0x000fc600078e3cff */
[----:B------:R-:W-:Y:S01]  /*0690*/  @!P1 IMAD.IADD R13, R13, 0x1, -R6 ;  /* 0x000000010d0d9824 */ /* 0x000fe200078e0a06 */
[----:B------:R-:W-:Y:S01]  /*06a0*/  SHF.R.U32.HI R17, RZ, 0x1f, R12 ;  /* 0x0000001fff117819 */ /* 0x000fe2000001160c */
[----:B------:R-:W-:-:S03]  /*06b0*/  IMAD.SHL.U32 R14, R14, 0x4, RZ ;  /* 0x000000040e0e7824 */ /* 0x000fc600078e00ff */
[----:B------:R-:W-:Y:S02]  /*06c0*/  ISETP.GT.U32.AND P1, PT, R6, R13, PT ;  /* 0x0000000d0600720c */ /* 0x000fe40003f24070 */
[----:B------:R-:W-:-:S05]  /*06d0*/  LEA.HI R17, R12, R17, RZ, 0x17 ;  /* 0x000000110c117211 */ /* 0x000fca00078fb8ff */
[----:B------:R-:W-:-:S06]  /*06e0*/  IMAD R17, R17, -0xc00, R18 ;  /* 0xfffff40011117824 */ /* 0x000fcc00078e0212 */
[----:B------:R-:W-:Y:S02]  /*06f0*/  @!P1 IMAD.IADD R13, R13, 0x1, -R6 ;  /* 0x000000010d0d9824 */ /* 0x000fe400078e0a06 */
[----:B------:R-:W-:Y:S02]  /*0700*/  IMAD.SHL.U32 R6, R2, 0x4, RZ ;  /* 0x0000000402067824 */ /* 0x000fe400078e00ff */
[----:B------:R-:W-:Y:S01]  /*0710*/  @!P2 IMAD.MOV R13, RZ, RZ, -R13 ;  /* 0x000000ffff0da224 */ /* 0x000fe200078e0a0d */
[----:B------:R-:W-:Y:S02]  /*0720*/  @!P0 LOP3.LUT R13, RZ, R0, RZ, 0x33, !PT ;  /* 0x00000000ff0d8212 */ /* 0x000fe400078e33ff */
[C---:B------:R-:W-:Y:S02]  /*0730*/  LOP3.LUT R12, R6.reuse, 0x1c, RZ, 0xc0, !PT ;  /* 0x0000001c060c7812 */ /* 0x040fe400078ec0ff */
[----:B------:R-:W-:Y:S02]  /*0740*/  LOP3.LUT R21, R6, 0x4, RZ, 0xc0, !PT ;  /* 0x0000000406157812 */ /* 0x000fe400078ec0ff */
[----:B------:R-:W-:Y:S01]  /*0750*/  LOP3.LUT R6, R5, 0x18, RZ, 0xc0, !PT ;  /* 0x0000001805067812 */ /* 0x000fe200078ec0ff */
[----:B------:R-:W-:Y:S01]  /*0760*/  IMAD R19, R17, 0x3c00, R12 ;  /* 0x00003c0011137824 */ /* 0x000fe200078e020c */
[----:B------:R-:W-:-:S02]  /*0770*/  LOP3.LUT R14, R21, 0x18, R14, 0xf8, !PT ;  /* 0x00000018150e7812 */ /* 0x000fc400078ef80e */
[----:B------:R-:W-:Y:S01]  /*0780*/  SHF.R.U32.HI R21, RZ, 0x1, R2 ;  /* 0x00000001ff157819 */ /* 0x000fe20000011602 */
[----:B------:R-:W-:Y:S02]  /*0790*/  IMAD R17, R13, 0x3c00, R6 ;  /* 0x00003c000d117824 */ /* 0x000fe400078e0206 */
[----:B--2---:R-:W-:-:S04]  /*07a0*/  IMAD.WIDE R12, R19, 0x2, R10 ;  /* 0x00000002130c7825 */ /* 0x004fc800078e020a */
[----:B------:R-:W-:Y:S01]  /*07b0*/  IMAD R10, R15, 0x20, R14 ;  /* 0x000000200f0a7824 */ /* 0x000fe200078e020e */
[----:B------:R-:W-:Y:S01]  /*07c0*/  IADD3 R34, P0, R12, 0x100, RZ ;  /* 0x000001000c227810 */ /* 0x000fe20007f1e0ff */
[----:B---3--:R-:W-:Y:S01]  /*07d0*/  IMAD.WIDE R14, R17, 0x2, R8 ;  /* 0x00000002110e7825 */ /* 0x008fe200078e0208 */
[----:B------:R-:W-:Y:S02]  /*07e0*/  LEA R8, R16, UR6, 0x1 ;  /* 0x0000000610087c11 */ /* 0x000fe4000f8e08ff */
[----:B------:R-:W-:Y:S01]  /*07f0*/  LEA R9, R10, UR6, 0x1 ;  /* 0x000000060a097c11 */ /* 0x000fe2000f8e08ff */
[----:B------:R-:W-:Y:S01]  /*0800*/  IMAD.X R11, RZ, RZ, R13, P0 ;  /* 0x000000ffff0b7224 */ /* 0x000fe200000e060d */
[----:B------:R-:W-:Y:S01]  /*0810*/  IADD3 R18, P1, R14, 0x100, RZ ;  /* 0x000001000e127810 */ /* 0x000fe20007f3e0ff */
[----:B------:R-:W-:Y:S01]  /*0820*/  @!PT LDS RZ, [RZ] ;  /* 0x00000000fffff984 */ /* 0x000fe20000000800 */
[----:B------:R-:W-:Y:S01]  /*0830*/  @!PT LDS RZ, [RZ] ;  /* 0x00000000fffff984 */ /* 0x000fe20000000800 */
[----:B------:R-:W-:Y:S01]  /*0840*/  @!PT LDS RZ, [RZ] ;  /* 0x00000000fffff984 */ /* 0x000fe20000000800 */
[----:B------:R-:W-:Y:S04]  /*0850*/  LDGSTS.E.BYPASS.128 [R8], desc[UR20][R14.64] ;  /* 0x000000000e087fae */ /* 0x000fe8000b901c54 */
[----:B------:R-:W0:Y:S01]  /*0860*/  LDGDEPBAR ;  /* 0x00000000000079af */ /* 0x000e220000000000 */
[----:B------:R-:W-:-:S03]  /*0870*/  IMAD.X R19, RZ, RZ, R15, P1 ;  /* 0x000000ffff137224 */ /* 0x000fc600008e060f */
[----:B------:R-:W-:Y:S04]  /*0880*/  LDGSTS.E.64 [R9+0x5000], desc[UR20][R12.64] ;  /* 0x050000000c097fae */ /* 0x000fe8000b921a54 */
[----:B------:R-:W0:Y:S01]  /*0890*/  LDGDEPBAR ;  /* 0x00000000000079af */ /* 0x000e220000000000 */
[----:B------:R-:W-:Y:S06]  /*08a0*/  BAR.SYNC.DEFER_BLOCKING 0x0 ;  /* 0x0000000000007b1d */ /* 0x000fec0000010000 */
[----:B------:R-:W-:Y:S01]  /*08b0*/  @!PT LDS RZ, [RZ] ;  /* 0x00000000fffff984 */ /* 0x000fe20000000800 */
[----:B------:R-:W-:Y:S01]  /*08c0*/  @!PT LDS RZ, [RZ] ;  /* 0x00000000fffff984 */ /* 0x000fe20000000800 */
[----:B------:R-:W-:Y:S01]  /*08d0*/  @!PT LDS RZ, [RZ] ;  /* 0x00000000fffff984 */ /* 0x000fe20000000800 */
[----:B------:R-:W-:Y:S04]  /*08e0*/  LDGSTS.E.BYPASS.128 [R8+0x1000], desc[UR20][R14.64+0x40] ;  /* 0x010000400e087fae */ /* 0x000fe8000b901c54 */
[----:B------:R-:W0:Y:S04]  /*08f0*/  LDGDEPBAR ;  /* 0x00000000000079af */ /* 0x000e280000000000 */
        /* <DEDUP_REMOVED lines=16> */
[----:B------:R2:W-:Y:S04]  /*0a00*/  LDGSTS.E.64 [R9+0x6800], desc[UR20][R12.64+0xc0] ;  /* 0x068000c00c097fae */ /* 0x0005e8000b921a54 */
[----:B------:R-:W0:Y:S01]  /*0a10*/  LDGDEPBAR ;  /* 0x00000000000079af */ /* 0x000e220000000000 */
[----:B--2---:R-:W-:-:S04]  /*0a20*/  LOP3.LUT R12, R21, 0x40, RZ, 0xc0, !PT ;  /* 0x00000040150c7812 */ /* 0x004fc800078ec0ff */
[C---:B------:R-:W-:Y:S02]  /*0a30*/  LOP3.LUT R10, R12.reuse, 0x800000, RZ, 0xfc, !PT ;  /* 0x008000000c0a7812 */ /* 0x040fe400078efcff */
[----:B------:R-:W-:-:S07]  /*0a40*/  LOP3.LUT R12, R12, 0x800002, RZ, 0xfc, !PT ;  /* 0x008000020c0c7812 */ /* 0x000fce00078efcff */
.L_x_0:
[----:B------:R-:W-:Y:S01]  /*0a50*/  UIADD3 UR4, UR4, 0x1, URZ ;  /* 0x0000000104047890 */ /* 0x000fe2000fffe03f */
[----:B------:R-:W2:Y:S01]  /*0a60*/  SHFL.IDX PT, R13, R23, RZ, 0x1f ;  /* 0x00001fff170d7589 */ /* 0x000ea200000e0000 */
[----:B------:R-:W-:Y:S01]  /*0a70*/  IMAD.MOV.U32 R14, RZ, RZ, R10 ;  /* 0x000000ffff0e7224 */ /* 0x000fe200078e000a */
[----:B------:R-:W-:Y:S01]  /*0a80*/  UMOV UR5, URZ ;  /* 0x0000003f00057c82 */ /* 0x000fe20008000000 */
[----:B------:R-:W-:Y:S01]  /*0a90*/  UISETP.GE.AND UP0, UPT, UR4, 0x5, UPT ;  /* 0x000000050400788c */ /* 0x000fe2000bf06270 */
[----:B------:R-:W-:Y:S01]  /*0aa0*/  IMAD.MOV.U32 R15, RZ, RZ, -0x7fffffe0 ;  /* 0x80000020ff0f7424 */ /* 0x000fe200078e00ff */
[----:B------:R-:W-:-:S04]  /*0ab0*/  DEPBAR.LE SB0, 0x6 ;  /* 0x000081800000791a */ /* 0x000fc80000000000 */
[----:B------:R-:W-:Y:S01]  /*0ac0*/  USEL UR16, UR4, URZ, !UP0 ;  /* 0x0000003f04107287 */ /* 0x000fe2000c000000 */
[----:B------:R-:W-:Y:S01]  /*0ad0*/  BAR.SYNC.DEFER_BLOCKING 0x0 ;  /* 0x0000000000007b1d */ /* 0x000fe20000010000 */
[----:B------:R-:W-:Y:S02]  /*0ae0*/  VIADD R33, R33, 0x1 ;  /* 0x0000000121217836 */ /* 0x000fe40000000000 */
[----:B------:R-:W-:Y:S01]  /*0af0*/  ULEA UR4, UR16, UR6, 0xb ;  /* 0x0000000610047291 */ /* 0x000fe2000f8e583f */
[----:B------:R-:W-:Y:S02]  /*0b00*/  IMAD.MOV.U32 R36, RZ, RZ, R34 ;  /* 0x000000ffff247224 */ /* 0x000fe400078e0022 */
[C---:B------:R-:W-:Y:S01]  /*0b10*/  ISETP.GE.AND P1, PT, R33.reuse, 0x5, PT ;  /* 0x000000052100780c */ /* 0x040fe20003f26270 */
[----:B------:R-:W-:Y:S01]  /*0b20*/  UIADD3 UR4, UR4, 0x5000, URZ ;  /* 0x0000500004047890 */ /* 0x000fe2000fffe03f */
[----:B------:R-:W-:Y:S02]  /*0b30*/  IMAD.MOV.U32 R37, RZ, RZ, R11 ;  /* 0x000000ffff257224 */ /* 0x000fe400078e000b */
[----:B------:R-:W-:Y:S01]  /*0b40*/  SEL R33, R33, RZ, !P1 ;  /* 0x000000ff21217207 */ /* 0x000fe20004800000 */
[----:B------:R-:W-:Y:S01]  /*0b50*/  USHF.R.U32.HI UR4, URZ, 0x4, UR4 ;  /* 0x000000043f047899 */ /* 0x000fe20008011604 */
[----:B--2---:R-:W-:-:S03]  /*0b60*/  R2UR UR8, R13 ;  /* 0x000000000d0872ca */ /* 0x004fc600000e0000 */
[----:B------:R-:W-:Y:S01]  /*0b70*/  ULOP3.LUT UR4, UR4, 0x3fff, URZ, 0xc0, !UPT ;  /* 0x00003fff04047892 */ /* 0x000fe2000f8ec03f */
[----:B------:R-:W-:Y:S02]  /*0b80*/  IMAD.MOV.U32 R13, RZ, RZ, R14 ;  /* 0x000000ffff0d7224 */ /* 0x000fe400078e000e */
[C---:B------:R-:W-:Y:S02]  /*0b90*/  IMAD R35, R33.reuse, 0x800, R9 ;  /* 0x0000080021237824 */ /* 0x040fe400078e0209 */
[----:B------:R-:W-:Y:S02]  /*0ba0*/  VIADD R11, R33, 0x1 ;  /* 0x00000001210b7836 */ /* 0x000fe40000000000 */
[----:B------:R-:W-:Y:S02]  /*0bb0*/  UMOV UR7, UR4 ;  /* 0x0000000400077c82 */ /* 0x000fe40008000000 */
[----:B------:R-:W-:Y:S01]  /*0bc0*/  IADD3 R16, P0, R13, UR7, RZ ;  /* 0x000000070d107c10 */ /* 0x000fe2000ff1e0ff */
[----:B------:R-:W-:Y:S01]  /*0bd0*/  IMAD.MOV.U32 R13, RZ, RZ, R15 ;  /* 0x000000ffff0d7224 */ /* 0x000fe200078e000f */
[----:B------:R-:W-:Y:S01]  /*0be0*/  UMOV UR7, UR5 ;  /* 0x0000000500077c82 */ /* 0x000fe20008000000 */
[----:B------:R-:W-:Y:S01]  /*0bf0*/  USHF.L.U32 UR8, UR8, 0x6, URZ ;  /* 0x0000000608087899 */ /* 0x000fe2000800063f */
[----:B------:R-:W-:Y:S01]  /*0c00*/  R2UR UR10, R16 ;  /* 0x00000000100a72ca */ /* 0x000fe200000e0000 */
[----:B------:R-:W-:Y:S01]  /*0c10*/  WARPGROUP.ARRIVE ;  /* 0x00000000000079c5 */ /* 0x000fe20000000000 */
[----:B------:R-:W-:Y:S01]  /*0c20*/  IADD3.X R17, R13, UR7, RZ, P0, !PT ;  /* 0x000000070d117c10 */ /* 0x000fe200087fe4ff */
[----:B------:R-:W-:Y:S01]  /*0c30*/  ULEA UR7, UR16, UR6, 0xc ;  /* 0x0000000610077291 */ /* 0x000fe2000f8e603f */
[----:B------:R-:W-:Y:S01]  /*0c40*/  IMAD.MOV.U32 R13, RZ, RZ, -0x7fffffe0 ;  /* 0x80000020ff0d7424 */ /* 0x000fe200078e00ff */
[----:B------:R-:W-:Y:S01]  /*0c50*/  UIADD3 UR16, UR16, 0x1, URZ ;  /* 0x0000000110107890 */ /* 0x000fe2000fffe03f */
[----:B------:R-:W-:Y:S01]  /*0c60*/  R2UR UR11, R17 ;  /* 0x00000000110b72ca */ /* 0x000fe200000e0000 */
[----:B------:R-:W-:Y:S01]  /*0c70*/  USHF.R.U32.HI UR9, URZ, 0x4, UR7 ;  /* 0x000000043f097899 */ /* 0x000fe20008011607 */
[----:B------:R-:W-:Y:S01]  /*0c80*/  IMAD.MOV.U32 R16, RZ, RZ, R12 ;  /* 0x000000ffff107224 */ /* 0x000fe200078e000c */
[----:B------:R-:W-:Y:S01]  /*0c90*/  ULOP3.LUT UR7, UR8, 0xc0, URZ, 0xc0, !UPT ;  /* 0x000000c008077892 */ /* 0x000fe2000f8ec03f */
[----:B------:R-:W-:Y:S01]  /*0ca0*/  IMAD.MOV.U32 R17, RZ, RZ, R13 ;  /* 0x000000ffff117224 */ /* 0x000fe200078e000d */
[----:B------:R-:W-:Y:S01]  /*0cb0*/  ULOP3.LUT UR9, UR9, 0x3fff, URZ, 0xc0, !UPT ;  /* 0x00003fff09097892 */ /* 0x000fe2000f8ec03f */
[----:B------:R-:W-:-:S03]  /*0cc0*/  ISETP.GE.AND P1, PT, R11, 0x5, PT ;  /* 0x000000050b00780c */ /* 0x000fc60003f26270 */
[----:B------:R-:W-:Y:S01]  /*0cd0*/  UIADD3 UR12, UP0, UR7, UR9, URZ ;  /* 0x00000009070c7290 */ /* 0x000fe2000ff1e03f */
[----:B------:R-:W-:-:S03]  /*0ce0*/  SEL R11, R11, RZ, !P1 ;  /* 0x000000ff0b0b7207 */ /* 0x000fc60004800000 */
[----:B------:R-:W-:Y:S02]  /*0cf0*/  UIADD3.X UR13, URZ, URZ, URZ, UP0, !UPT ;  /* 0x0000003f3f0d7290 */ /* 0x000fe400087fe43f */
[----:B------:R-:W-:Y:S02]  /*0d00*/  ULOP3.LUT UR8, UR12, 0x1000000, URZ, 0xfc, !UPT ;  /* 0x010000000c087892 */ /* 0x000fe4000f8efc3f */
[----:B------:R-:W-:Y:S02]  /*0d10*/  ULOP3.LUT UR9, UR13, 0x80000020, URZ, 0xfc, !UPT ;  /* 0x800000200d097892 */ /* 0x000fe4000f8efc3f */
[----:B------:R-:W-:-:S07]  /*0d20*/  UISETP.GE.AND UP0, UPT, UR16, 0x5, UPT ;  /* 0x000000051000788c */ /* 0x000fce000bf06270 */
[----:B------:R-:W-:Y:S01]  /*0d30*/  HGMMA.64x16x16.F32.BF16 R24, gdesc[UR8], R24 ;  /* 0x00200000081879f0 */ /* 0x000fe20008701818 */
[----:B------:R-:W-:Y:S01]  /*0d40*/  UMOV UR8, UR4 ;  /* 0x0000000400087c82 */ /* 0x000fe20008000000 */
[----:B------:R-:W-:Y:S01]  /*0d50*/  UMOV UR9, 0x80000020 ;  /* 0x8000002000097882 */ /* 0x000fe20000000000 */
[----:B------:R-:W-:Y:S01]  /*0d60*/  IADD3 R16, P0, R16, UR8, RZ ;  /* 0x0000000810107c10 */ /* 0x000fe2000ff1e0ff */
[----:B------:R-:W-:Y:S01]  /*0d70*/  UMOV UR8, 0x1000002 ;  /* 0x0100000200087882 */ /* 0x000fe20000000000 */
[----:B------:R-:W-:Y:S02]  /*0d80*/  USEL UR10, UR16, URZ, !UP0 ;  /* 0x0000003f100a7287 */ /* 0x000fe4000c000000 */
[----:B------:R-:W-:Y:S01]  /*0d90*/  IADD3.X R17, R17, UR5, RZ, P0, !PT ;  /* 0x0000000511117c10 */ /* 0x000fe200087fe4ff */
[----:B------:R-:W-:Y:S01]  /*0da0*/  UIADD3.64 UR12, UR12, UR8, URZ ;  /* 0x000000080c0c7297 */ /* 0x000fe2000fffe03f */
[----:B------:R-:W-:Y:S01]  /*0db0*/  R2UR UR14, R16 ;  /* 0x00000000100e72ca */ /* 0x000fe200000e0000 */
[----:B------:R-:W-:Y:S01]  /*0dc0*/  ULEA UR4, UR10, UR6, 0xb ;  /* 0x000000060a047291 */ /* 0x000fe2000f8e583f */
[----:B------:R-:W-:Y:S01]  /*0dd0*/  R2UR UR15, R17 ;  /* 0x00000000110f72ca */ /* 0x000fe200000e0000 */
[----:B------:R-:W-:Y:S01]  /*0de0*/  IMAD.MOV.U32 R16, RZ, RZ, R14 ;  /* 0x000000ffff107224 */ /* 0x000fe200078e000e */
[----:B------:R-:W-:Y:S01]  /*0df0*/  UMOV UR5, URZ ;  /* 0x0000003f00057c82 */ /* 0x000fe20008000000 */
[----:B------:R-:W-:Y:S01]  /*0e00*/  UIADD3 UR4, UR4, 0x5000, URZ ;  /* 0x0000500004047890 */ /* 0x000fe2000fffe03f */
[----:B------:R-:W-:-:S03]  /*0e10*/  IMAD.MOV.U32 R17, RZ, RZ, R15 ;  /* 0x000000ffff117224 */ /* 0x000fc600078e000f */
[----:B------:R-:W-:-:S04]  /*0e20*/  USHF.R.U32.HI UR4, URZ, 0x4, UR4 ;  /* 0x000000043f047899 */ /* 0x000fc80008011604 */
[----:B------:R-:W-:-:S07]  /*0e30*/  ULOP3.LUT UR4, UR4, 0x3fff, URZ, 0xc0, !UPT ;  /* 0x00003fff04047892 */ /* 0x000fce000f8ec03f */
[----:B------:R-:W-:Y:S02]  /*0e40*/  UMOV UR11, UR4 ;  /* 0x00000004000b7c82 */ /* 0x000fe40008000000 */
[----:B------:R-:W-:Y:S01]  /*0e50*/  IADD3 R16, P0, R16, UR11, RZ ;  /* 0x0000000b10107c10 */ /* 0x000fe2000ff1e0ff */
[----:B------:R-:W-:-:S03]  /*0e60*/  UMOV UR11, UR5 ;  /* 0x00000005000b7c82 */ /* 0x000fc60008000000 */
[----:B------:R-:W-:Y:S01]  /*0e70*/  IADD3.X R17, R17, UR11, RZ, P0, !PT ;  /* 0x0000000b11117c10 */ /* 0x000fe200087fe4ff */
[----:B------:R-:W-:Y:S01]  /*0e80*/  UMOV UR11, UR4 ;  /* 0x00000004000b7c82 */ /* 0x000fe20008000000 */
[----:B------:R-:W-:Y:S02]  /*0e90*/  ULEA UR4, UR10, UR6, 0xc ;  /* 0x000000060a047291 */ /* 0x000fe4000f8e603f */
[----:B------:R-:W-:Y:S02]  /*0ea0*/  UIADD3 UR10, UR10, 0x1, URZ ;  /* 0x000000010a0a7890 */ /* 0x000fe4000fffe03f */
[----:B------:R-:W-:-:S04]  /*0eb0*/  USHF.R.U32.HI UR4, URZ, 0x4, UR4 ;  /* 0x000000043f047899 */ /* 0x000fc80008011604 */
[----:B------:R-:W-:-:S04]  /*0ec0*/  ULOP3.LUT UR4, UR4, 0x3fff, URZ, 0xc0, !UPT ;  /* 0x00003fff04047892 */ /* 0x000fc8000f8ec03f */
[----:B------:R-:W-:Y:S01]  /*0ed0*/  UIADD3 UR16, UP0, UR7, UR4, URZ ;  /* 0x0000000407107290 */ /* 0x000fe2000ff1e03f */
[----:B------:R-:W-:Y:S01]  /*0ee0*/  HGMMA.64x16x16.F32.BF16 R24, gdesc[UR12], R24, gsb0 ;  /* 0x002000000c1879f0 */ /* 0x000fe20008001818 */
[----:B------:R-:W-:Y:S01]  /*0ef0*/  R2UR UR14, R16 ;  /* 0x00000000100e72ca */ /* 0x000fe200000e0000 */
[----:B------:R-:W-:Y:S01]  /*0f00*/  IMAD.MOV.U32 R16, RZ, RZ, R12 ;  /* 0x000000ffff107224 */ /* 0x000fe200078e000c */
[----:B------:R-:W-:Y:S01]  /*0f10*/  R2UR UR15, R17 ;  /* 0x00000000110f72ca */ /* 0x000fe200000e0000 */
[----:B------:R-:W-:Y:S01]  /*0f20*/  IMAD.MOV.U32 R17, RZ, RZ, R13 ;  /* 0x000000ffff117224 */ /* 0x000fe200078e000d */
[----:B------:R-:W-:Y:S02]  /*0f30*/  UIADD3.X UR17, URZ, URZ, URZ, UP0, !UPT ;  /* 0x0000003f3f117290 */ /* 0x000fe400087fe43f */
[----:B------:R-:W-:Y:S01]  /*0f40*/  IADD3 R16, P0, R16, UR11, RZ ;  /* 0x0000000b10107c10 */ /* 0x000fe2000ff1e0ff */
[----:B------:R-:W-:Y:S02]  /*0f50*/  ULOP3.LUT UR12, UR16, 0x1000000, URZ, 0xfc, !UPT ;  /* 0x01000000100c7892 */ /* 0x000fe4000f8efc3f */
[----:B------:R-:W-:Y:S01]  /*0f60*/  ULOP3.LUT UR13, UR17, 0x80000020, URZ, 0xfc, !UPT ;  /* 0x80000020110d7892 */ /* 0x000fe2000f8efc3f */
[----:B------:R-:W-:Y:S01]  /*0f70*/  R2UR UR18, R16 ;  /* 0x00000000101272ca */ /* 0x000fe200000e0000 */
[----:B------:R-:W-:Y:S01]  /*0f80*/  VIADD R16, R20, 0x20 ;  /* 0x0000002014107836 */ /* 0x000fe20000000000 */
[----:B------:R-:W-:Y:S01]  /*0f90*/  IADD3.X R17, R17, UR5, RZ, P0, !PT ;  /* 0x0000000511117c10 */ /* 0x000fe200087fe4ff */
[----:B------:R-:W-:-:S02]  /*0fa0*/  UIADD3.64 UR16, UR16, UR8, URZ ;  /* 0x0000000810107297 */ /* 0x000fc4000fffe03f */
[----:B------:R-:W-:Y:S01]  /*0fb0*/  UISETP.GE.AND UP0, UPT, UR10, 0x5, UPT ;  /* 0x000000050a00788c */ /* 0x000fe2000bf06270 */
[----:B------:R-:W-:Y:S01]  /*0fc0*/  ISETP.GE.U32.AND P0, PT, R16, 0x3b80, PT ;  /* 0x00003b801000780c */ /* 0x000fe20003f06070 */
[----:B------:R-:W-:Y:S01]  /*0fd0*/  IMAD.MOV.U32 R16, RZ, RZ, R18 ;  /* 0x000000ffff107224 */ /* 0x000fe200078e0012 */
[----:B------:R-:W-:Y:S01]  /*0fe0*/  R2UR UR19, R17 ;  /* 0x00000000111372ca */ /* 0x000fe200000e0000 */
[----:B------:R-:W-:Y:S01]  /*0ff0*/  IMAD.MOV.U32 R17, RZ, RZ, R19 ;  /* 0x000000ffff117224 */ /* 0x000fe200078e0013 */
[----:B------:R-:W-:Y:S01]  /*1000*/  USEL UR10, UR10, URZ, !UP0 ;  /* 0x0000003f0a0a7287 */ /* 0x000fe2000c000000 */
[--C-:B------:R-:W-:Y:S01]  /*1010*/  IMAD R19, R33, 0x1000, R8.reuse ;  /* 0x0000100021137824 */ /* 0x100fe200078e0208 */
[----:B------:R-:W-:Y:S01]  /*1020*/  UMOV UR5, URZ ;  /* 0x0000003f00057c82 */ /* 0x000fe20008000000 */
[----:B------:R-:W-:Y:S01]  /*1030*/  VIADD R18, R20, 0x40 ;  /* 0x0000004014127836 */ /* 0x000fe20000000000 */
[----:B------:R-:W-:Y:S01]  /*1040*/  ULEA UR4, UR10, UR6, 0xb ;  /* 0x000000060a047291 */ /* 0x000fe2000f8e583f */
[----:B------:R-:W-:-:S03]  /*1050*/  IMAD R33, R11, 0x1000, R8 ;  /* 0x000010000b217824 */ /* 0x000fc600078e0208 */
[----:B------:R-:W-:-:S04]  /*1060*/  UIADD3 UR4, UR4, 0x5000, URZ ;  /* 0x0000500004047890 */ /* 0x000fc8000fffe03f */
[----:B------:R-:W-:-:S04]  /*1070*/  USHF.R.U32.HI UR4, URZ, 0x4, UR4 ;  /* 0x000000043f047899 */ /* 0x000fc80008011604 */
[----:B------:R-:W-:-:S07]  /*1080*/  ULOP3.LUT UR4, UR4, 0x3fff, URZ, 0xc0, !UPT ;  /* 0x00003fff04047892 */ /* 0x000fce000f8ec03f */
[----:B------:R-:W-:Y:S01]  /*1090*/  UMOV UR11, UR4 ;  /* 0x00000004000b7c82 */ /* 0x000fe20008000000 */
[----:B------:R-:W-:Y:S02]  /*10a0*/  WARPGROUP.DEPBAR.LE gsb0, 0x1 ;  /* 0x00008000000079c5 */ /* 0x000fe40000010100 */
[----:B------:R-:W-:Y:S06]  /*10b0*/  BAR.SYNC.DEFER_BLOCKING 0x0 ;  /* 0x0000000000007b1d */ /* 0x000fec0000010000 */
[----:B------:R-:W-:Y:S01]  /*10c0*/  @!PT LDS RZ, [RZ] ;  /* 0x00000000fffff984 */ /* 0x000fe20000000800 */
[----:B------:R-:W-:Y:S01]  /*10d0*/  @!PT LDS RZ, [RZ] ;  /* 0x00000000fffff984 */ /* 0x000fe20000000800 */
[----:B------:R-:W-:Y:S01]  /*10e0*/  @!PT LDS RZ, [RZ] ;  /* 0x00000000fffff984 */ /* 0x000fe20000000800 */
[----:B------:R2:W-:Y:S04]  /*10f0*/  LDGSTS.E.BYPASS.128 [R19], desc[UR20][R16.64], !P0 ;  /* 0x0000000010137fae */ /* 0x0005e8000c101c54 */
[----:B------:R-:W0:Y:S04]  /*1100*/  LDGDEPBAR ;  /* 0x00000000000079af */ /* 0x000e280000000000 */
[----:B------:R3:W-:Y:S01]  /*1110*/  LDGSTS.E.64 [R35+0x5000], desc[UR20][R36.64], !P0 ;  /* 0x0500000024237fae */ /* 0x0007e2000c121a54 */
[----:B------:R-:W-:Y:S01]  /*1120*/  ISETP.GE.U32.AND P0, PT, R18, 0x3b80, PT ;  /* 0x00003b801200780c */ /* 0x000fe20003f06070 */
[----:B------:R-:W-:-:S02]  /*1130*/  IMAD.MOV.U32 R18, RZ, RZ, R14 ;  /* 0x000000ffff127224 */ /* 0x000fc400078e000e */
[----:B------:R-:W0:Y:S01]  /*1140*/  LDGDEPBAR ;  /* 0x00000000000079af */ /* 0x000e220000000000 */
[----:B--2---:R-:W-:Y:S02]  /*1150*/  IMAD.MOV.U32 R19, RZ, RZ, R15 ;  /* 0x000000ffff137224 */ /* 0x004fe400078e000f */
[C---:B---3--:R-:W-:Y:S02]  /*1160*/  IMAD R35, R11.reuse, 0x800, R9 ;  /* 0x000008000b237824 */ /* 0x048fe400078e0209 */
[----:B------:R-:W-:-:S05]  /*1170*/  VIADD R11, R11, 0x1 ;  /* 0x000000010b0b7836 */ /* 0x000fca0000000000 */
[----:B------:R-:W-:-:S04]  /*1180*/  ISETP.GE.AND P1, PT, R11, 0x5, PT ;  /* 0x000000050b00780c */ /* 0x000fc80003f26270 */
[----:B------:R-:W-:Y:S01]  /*1190*/  SEL R11, R11, RZ, !P1 ;  /* 0x000000ff0b0b7207 */ /* 0x000fe20004800000 */
[----:B------:R-:W-:-:S04]  /*11a0*/  DEPBAR.LE SB0, 0x6 ;  /* 0x000081800000791a */ /* 0x000fc80000000000 */
[----:B------:R-:W-:Y:S06]  /*11b0*/  BAR.SYNC.DEFER_BLOCKING 0x0 ;  /* 0x0000000000007b1d */ /* 0x000fec0000010000 */
[----:B------:R-:W-:-:S06]  /*11c0*/  WARPGROUP.ARRIVE ;  /* 0x00000000000079c5 */ /* 0x000fcc0000000000 */
[----:B------:R-:W-:Y:S04]  /*11d0*/  HGMMA.64x16x16.F32.BF16 R24, gdesc[UR12], R24 ;  /* 0x002000000c1879f0 */ /* 0x000fe80008701818 */
[----:B------:R-:W-:Y:S03]  /*11e0*/  HGMMA.64x16x16.F32.BF16 R24, gdesc[UR16], R24, gsb0 ;  /* 0x00200000101879f0 */ /* 0x000fe60008001818 */
        /* <DEDUP_REMOVED lines=8> */
[----:B------:R-:W-:Y:S01]  /*1270*/  IADD3 R18, P0, R18, UR11, RZ ;  /* 0x0000000b12127c10 */ /* 0x000fe2000ff1e0ff */
[----:B------:R-:W-:-:S02]  /*1280*/  UMOV UR11, UR5 ;  /* 0x00000005000b7c82 */ /* 0x000fc40008000000 */
[----:B------:R-:W0:Y:S01]  /*1290*/  LDGDEPBAR ;  /* 0x00000000000079af */ /* 0x000e220000000000 */
[----:B------:R-:W-:Y:S01]  /*12a0*/  IADD3.X R19, R19, UR11, RZ, P0, !PT ;  /* 0x0000000b13137c10 */ /* 0x000fe200087fe4ff */
[----:B------:R-:W-:Y:S01]  /*12b0*/  UMOV UR11, UR4 ;  /* 0x00000004000b7c82 */ /* 0x000fe20008000000 */
[----:B------:R-:W-:Y:S01]  /*12c0*/  ULEA UR4, UR10, UR6, 0xc ;  /* 0x000000060a047291 */ /* 0x000fe2000f8e603f */
[----:B------:R-:W-:Y:S01]  /*12d0*/  R2UR UR14, R18 ;  /* 0x00000000120e72ca */ /* 0x000fe200000e0000 */
[----:B------:R-:W-:Y:S01]  /*12e0*/  IMAD.MOV.U32 R18, RZ, RZ, R12 ;  /* 0x000000ffff127224 */ /* 0x000fe200078e000c */
[----:B------:R-:W-:Y:S01]  /*12f0*/  R2UR UR15, R19 ;  /* 0x00000000130f72ca */ /* 0x000fe200000e0000 */
[----:B------:R-:W-:Y:S01]  /*1300*/  USHF.R.U32.HI UR4, URZ, 0x4, UR4 ;  /* 0x000000043f047899 */ /* 0x000fe20008011604 */
[----:B------:R-:W-:Y:S01]  /*1310*/  IMAD.MOV.U32 R19, RZ, RZ, R13 ;  /* 0x000000ffff137224 */ /* 0x000fe200078e000d */
[----:B------:R-:W-:Y:S01]  /*1320*/  UIADD3 UR10, UR10, 0x1, URZ ;  /* 0x000000010a0a7890 */ /* 0x000fe2000fffe03f */
[----:B------:R-:W-:Y:S01]  /*1330*/  IADD3 R18, P0, R18, UR11, RZ ;  /* 0x0000000b12127c10 */ /* 0x000fe2000ff1e0ff */
[----:B------:R-:W-:Y:S01]  /*1340*/  ULOP3.LUT UR4, UR4, 0x3fff, URZ, 0xc0, !UPT ;  /* 0x00003fff04047892 */ /* 0x000fe2000f8ec03f */
[----:B--2---:R-:W-:-:S02]  /*1350*/  IMAD R33, R11, 0x1000, R8 ;  /* 0x000010000b217824 */ /* 0x004fc400078e0208 */
[----:B------:R-:W-:Y:S01]  /*1360*/  IADD3.X R19, R19, UR5, RZ, P0, !PT ;  /* 0x0000000513137c10 */ /* 0x000fe200087fe4ff */
[----:B------:R-:W-:Y:S01]  /*1370*/  UIADD3 UR16, UP0, UR7, UR4, URZ ;  /* 0x0000000407107290 */ /* 0x000fe2000ff1e03f */
[----:B------:R-:W-:Y:S01]  /*1380*/  R2UR UR18, R18 ;  /* 0x00000000121272ca */ /* 0x000fe200000e0000 */
[----:B------:R-:W-:Y:S01]  /*1390*/  VIADD R18, R20, 0x60 ;  /* 0x0000006014127836 */ /* 0x000fe20000000000 */
[----:B------:R-:W-:Y:S01]  /*13a0*/  R2UR UR19, R19 ;  /* 0x00000000131372ca */ /* 0x000fe200000e0000 */
[----:B------:R-:W-:Y:S01]  /*13b0*/  UIADD3.X UR17, URZ, URZ, URZ, UP0, !UPT ;  /* 0x0000003f3f117290 */ /* 0x000fe200087fe43f */
[----:B---3--:R-:W-:Y:S01]  /*13c0*/  IMAD R35, R11, 0x800, R9 ;  /* 0x000008000b237824 */ /* 0x008fe200078e0209 */
[----:B------:R-:W-:Y:S01]  /*13d0*/  ULOP3.LUT UR12, UR16, 0x1000000, URZ, 0xfc, !UPT ;  /* 0x01000000100c7892 */ /* 0x000fe2000f8efc3f */
[----:B------:R-:W-:Y:S01]  /*13e0*/  ISETP.GE.U32.AND P0, PT, R18, 0x3b80, PT ;  /* 0x00003b801200780c */ /* 0x000fe20003f06070 */
[----:B------:R-:W-:Y:S01]  /*13f0*/  ULOP3.LUT UR13, UR17, 0x80000020, URZ, 0xfc, !UPT ;  /* 0x80000020110d7892 */ /* 0x000fe2000f8efc3f */
[----:B------:R-:W-:-:S04]  /*1400*/  DEPBAR.LE SB0, 0x6 ;  /* 0x000081800000791a */ /* 0x000fc80000000000 */
[----:B------:R-:W-:Y:S01]  /*1410*/  BAR.SYNC.DEFER_BLOCKING 0x0 ;  /* 0x0000000000007b1d */ /* 0x000fe20000010000 */
[----:B------:R-:W-:Y:S01]  /*1420*/  UIADD3.64 UR16, UR16, UR8, URZ ;  /* 0x0000000810107297 */ /* 0x000fe2000fffe03f */
[----:B------:R-:W-:Y:S01]  /*1430*/  IMAD.MOV.U32 R18, RZ, RZ, R14 ;  /* 0x000000ffff127224 */ /* 0x000fe200078e000e */
[----:B------:R-:W-:Y:S01]  /*1440*/  UISETP.GE.AND UP0, UPT, UR10, 0x5, UPT ;  /* 0x000000050a00788c */ /* 0x000fe2000bf06270 */
[----:B------:R-:W-:Y:S02]  /*1450*/  IMAD.MOV.U32 R19, RZ, RZ, R15 ;  /* 0x000000ffff137224 */ /* 0x000fe400078e000f */
[----:B------:R-:W-:Y:S01]  /*1460*/  UMOV UR5, URZ ;  /* 0x0000003f00057c82 */ /* 0x000fe20008000000 */
[----:B------:R-:W-:Y:S01]  /*1470*/  USEL UR10, UR10, URZ, !UP0 ;  /* 0x0000003f0a0a7287 */ /* 0x000fe2000c000000 */
[----:B------:R-:W-:-:S03]  /*1480*/  VIADD R11, R11, 0x1 ;  /* 0x000000010b0b7836 */ /* 0x000fc60000000000 */
[----:B------:R-:W-:Y:S02]  /*1490*/  ULEA UR4, UR10, UR6, 0xb ;  /* 0x000000060a047291 */ /* 0x000fe4000f8e583f */
[C---:B------:R-:W-:Y:S02]  /*14a0*/  ISETP.GE.AND P1, PT, R11.reuse, 0x5, PT ;  /* 0x000000050b00780c */ /* 0x040fe40003f26270 */
[----:B------:R-:W-:Y:S02]  /*14b0*/  UIADD3 UR4, UR4, 0x5000, URZ ;  /* 0x0000500004047890 */ /* 0x000fe4000fffe03f */
[----:B------:R-:W-:Y:S02]  /*14c0*/  SEL R11, R11, RZ, !P1 ;  /* 0x000000ff0b0b7207 */ /* 0x000fe40004800000 */
[----:B------:R-:W-:-:S04]  /*14d0*/  USHF.R.U32.HI UR4, URZ, 0x4, UR4 ;  /* 0x000000043f047899 */ /* 0x000fc80008011604 */
[----:B------:R-:W-:Y:S01]  /*14e0*/  ULOP3.LUT UR4, UR4, 0x3fff, URZ, 0xc0, !UPT ;  /* 0x00003fff04047892 */ /* 0x000fe2000f8ec03f */
[----:B------:R-:W-:-:S06]  /*14f0*/  WARPGROUP.ARRIVE ;  /* 0x00000000000079c5 */ /* 0x000fcc0000000000 */
[----:B------:R-:W-:Y:S01]  /*1500*/  HGMMA.64x16x16.F32.BF16 R24, gdesc[UR12], R24 ;  /* 0x002000000c1879f0 */ /* 0x000fe20008701818 */
[----:B------:R-:W-:-:S03]  /*1510*/  UMOV UR11, UR4 ;  /* 0x00000004000b7c82 */ /* 0x000fc60008000000 */
        /* <DEDUP_REMOVED lines=60> */
[----:B------:R-:W-:Y:S01]  /*18e0*/  LDGSTS.E.64 [R35+0x5000], desc[UR20][R36.64+0xc0], !P0 ;  /* 0x050000c024237fae */ /* 0x000fe2000c121a54 */
        /* <DEDUP_REMOVED lines=10> */
[----:B------:R-:W-:Y:S02]  /*1990*/  IMAD.MOV.U32 R19, RZ, RZ, R13 ;  /* 0x000000ffff137224 */ /* 0x000fe400078e000d */
        /* <DEDUP_REMOVED lines=9> */
[----:B------:R-:W-:Y:S01]  /*1a30*/  IMAD R19, R11, 0x1000, R8 ;  /* 0x000010000b137824 */ /* 0x000fe200078e0208 */
[----:B------:R-:W-:Y:S01]  /*1a40*/  ULOP3.LUT UR12, UR16, 0x1000000, URZ, 0xfc, !UPT ;  /* 0x01000000100c7892 */ /* 0x000fe2000f8efc3f */
[----:B------:R-:W-:Y:S01]  /*1a50*/  ISETP.GE.U32.AND P0, PT, R18, 0x3b80, PT ;  /* 0x00003b801200780c */ /* 0x000fe20003f06070 */
[----:B------:R-:W-:Y:S01]  /*1a60*/  ULOP3.LUT UR13, UR17, 0x80000020, URZ, 0xfc, !UPT ;  /* 0x80000020110d7892 */ /* 0x000fe2000f8efc3f */
[----:B------:R-:W-:-:S04]  /*1a70*/  DEPBAR.LE SB0, 0x6 ;  /* 0x000081800000791a */ /* 0x000fc80000000000 */
[----:B------:R-:W-:Y:S01]  /*1a80*/  BAR.SYNC.DEFER_BLOCKING 0x0 ;  /* 0x0000000000007b1d */ /* 0x000fe20000010000 */
[----:B------:R-:W-:Y:S01]  /*1a90*/  UIADD3.64 UR16, UR16, UR8, URZ ;  /* 0x0000000810107297 */ /* 0x000fe2000fffe03f */
[----:B------:R-:W-:Y:S01]  /*1aa0*/  IMAD.MOV.U32 R18, RZ, RZ, R14 ;  /* 0x000000ffff127224 */ /* 0x000fe200078e000e */
[----:B------:R-:W-:Y:S01]  /*1ab0*/  UIADD3 UR4, UR10, 0x1, URZ ;  /* 0x000000010a047890 */ /* 0x000fe2000fffe03f */
[----:B------:R-:W-:Y:S02]  /*1ac0*/  VIADD R11, R11, 0x1 ;  /* 0x000000010b0b7836 */ /* 0x000fe40000000000 */
[----:B------:R-:W-:Y:S01]  /*1ad0*/  UMOV UR5, URZ ;  /* 0x0000003f00057c82 */ /* 0x000fe20008000000 */
[----:B------:R-:W-:Y:S01]  /*1ae0*/  UISETP.GE.AND UP0, UPT, UR4, 0x5, UPT ;  /* 0x000000050400788c */ /* 0x000fe2000bf06270 */
[----:B------:R-:W-:Y:S01]  /*1af0*/  VIADD R20, R20, 0xc0 ;  /* 0x000000c014147836 */ /* 0x000fe20000000000 */
[----:B------:R-:W-:Y:S01]  /*1b00*/  ISETP.GE.AND P1, PT, R11, 0x5, PT ;  /* 0x000000050b00780c */ /* 0x000fe20003f26270 */
[----:B------:R-:W-:-:S06]  /*1b10*/  WARPGROUP.ARRIVE ;  /* 0x00000000000079c5 */ /* 0x000fcc0000000000 */
[----:B------:R-:W-:Y:S04]  /*1b20*/  HGMMA.64x16x16.F32.BF16 R24, gdesc[UR12], R24 ;  /* 0x002000000c1879f0 */ /* 0x000fe80008701818 */
[----:B------:R-:W-:Y:S01]  /*1b30*/  HGMMA.64x16x16.F32.BF16 R24, gdesc[UR16], R24, gsb0 ;  /* 0x00200000101879f0 */ /* 0x000fe20008001818 */
[----:B------:R-:W-:-:S04]  /*1b40*/  USEL UR18, UR4, URZ, !UP0 ;  /* 0x0000003f04127287 */ /* 0x000fc8000c000000 */
[----:B------:R-:W-:-:S04]  /*1b50*/  ULEA UR4, UR18, UR6, 0xb ;  /* 0x0000000612047291 */ /* 0x000fc8000f8e583f */
        /* <DEDUP_REMOVED lines=13> */
[----:B------:R-:W-:Y:S01]  /*1c30*/  UMOV UR10, UR5 ;  /* 0x00000005000a7c82 */ /* 0x000fe20008000000 */
[----:B------:R-:W-:Y:S01]  /*1c40*/  IADD3 R18, P2, R16, 0x180, RZ ;  /* 0x0000018010127810 */ /* 0x000fe20007f5e0ff */
[----:B------:R-:W0:Y:S01]  /*1c50*/  LDGDEPBAR ;  /* 0x00000000000079af */ /* 0x000e220000000000 */
[----:B------:R-:W-:Y:S01]  /*1c60*/  IADD3.X R15, R15, UR10, RZ, P0, !PT ;  /* 0x0000000a0f0f7c10 */ /* 0x000fe200087fe4ff */
[----:B------:R-:W-:Y:S01]  /*1c70*/  ULEA UR10, UR18, UR6, 0xc ;  /* 0x00000006120a7291 */ /* 0x000fe2000f8e603f */
[----:B------:R-:W-:Y:S01]  /*1c80*/  R2UR UR14, R14 ;  /* 0x000000000e0e72ca */ /* 0x000fe200000e0000 */
[----:B------:R-:W-:Y:S01]  /*1c90*/  IMAD.MOV.U32 R14, RZ, RZ, R12 ;  /* 0x000000ffff0e7224 */ /* 0x000fe200078e000c */
[----:B------:R-:W-:Y:S01]  /*1ca0*/  R2UR UR15, R15 ;  /* 0x000000000f0f72ca */ /* 0x000fe200000e0000 */
[----:B------:R-:W-:Y:S01]  /*1cb0*/  USHF.R.U32.HI UR10, URZ, 0x4, UR10 ;  /* 0x000000043f0a7899 */ /* 0x000fe2000801160a */
[----:B--2---:R-:W-:Y:S01]  /*1cc0*/  IMAD.X R19, RZ, RZ, R17, P2 ;  /* 0x000000ffff137224 */ /* 0x004fe200010e0611 */
[----:B---3--:R-:W-:-:S02]  /*1cd0*/  SEL R33, R11, RZ, !P1 ;  /* 0x000000ff0b217207 */ /* 0x008fc40004800000 */
[----:B------:R-:W-:Y:S01]  /*1ce0*/  ULOP3.LUT UR10, UR10, 0x3fff, URZ, 0xc0, !UPT ;  /* 0x00003fff0a0a7892 */ /* 0x000fe2000f8ec03f */
[----:B------:R-:W-:-:S03]  /*1cf0*/  IADD3 R34, P1, R36, 0x180, RZ ;  /* 0x0000018024227810 */ /* 0x000fc60007f3e0ff */
[----:B------:R-:W-:Y:S02]  /*1d00*/  UIADD3 UR16, UP0, UR7, UR10, URZ ;  /* 0x0000000a07107290 */ /* 0x000fe4000ff1e03f */
[----:B------:R-:W-:Y:S01]  /*1d10*/  IMAD.X R11, RZ, RZ, R37, P1 ;  /* 0x000000ffff0b7224 */ /* 0x000fe200008e0625 */
[----:B------:R-:W-:Y:S01]  /*1d20*/  UMOV UR7, UR4 ;  /* 0x0000000400077c82 */ /* 0x000fe20008000000 */
[----:B------:R-:W-:Y:S01]  /*1d30*/  UIADD3.X UR17, URZ, URZ, URZ, UP0, !UPT ;  /* 0x0000003f3f117290 */ /* 0x000fe200087fe43f */
[----:B------:R-:W-:Y:S01]  /*1d40*/  IADD3 R14, P0, R14, UR7, RZ ;  /* 0x000000070e0e7c10 */ /* 0x000fe2000ff1e0ff */
[----:B------:R-:W-:Y:S02]  /*1d50*/  ULOP3.LUT UR12, UR16, 0x1000000, URZ, 0xfc, !UPT ;  /* 0x01000000100c7892 */ /* 0x000fe4000f8efc3f */
[----:B------:R-:W-:Y:S01]  /*1d60*/  ULOP3.LUT UR13, UR17, 0x80000020, URZ, 0xfc, !UPT ;  /* 0x80000020110d7892 */ /* 0x000fe2000f8efc3f */
[----:B------:R-:W-:Y:S01]  /*1d70*/  IADD3.X R15, R13, UR5, RZ, P0, !PT ;  /* 0x000000050d0f7c10 */ /* 0x000fe200087fe4ff */
[----:B------:R-:W-:-:S04]  /*1d80*/  DEPBAR.LE SB0, 0x6 ;  /* 0x000081800000791a */ /* 0x000fc80000000000 */
[----:B------:R-:W-:Y:S01]  /*1d90*/  BAR.SYNC.DEFER_BLOCKING 0x0 ;  /* 0x0000000000007b1d */ /* 0x000fe20000010000 */
[----:B------:R-:W-:Y:S01]  /*1da0*/  R2UR UR10, R14 ;  /* 0x000000000e0a72ca */ /* 0x000fe200000e0000 */
[----:B------:R-:W-:Y:S01]  /*1db0*/  UIADD3.64 UR8, UR16, UR8, URZ ;  /* 0x0000000810087297 */ /* 0x000fe2000fffe03f */
[----:B------:R-:W-:Y:S01]  /*1dc0*/  R2UR UR11, R15 ;  /* 0x000000000f0b72ca */ /* 0x000fe200000e0000 */
[C---:B------:R-:W-:Y:S01]  /*1dd0*/  IMAD R13, R33.reuse, 0x1000, R8 ;  /* 0x00001000210d7824 */ /* 0x040fe200078e0208 */
[----:B------:R-:W-:Y:S01]  /*1de0*/  ISETP.GE.U32.AND P0, PT, R20, 0x3b80, PT ;  /* 0x00003b801400780c */ /* 0x000fe20003f06070 */
[----:B------:R-:W-:Y:S01]  /*1df0*/  IMAD R15, R33, 0x800, R9 ;  /* 0x00000800210f7824 */ /* 0x000fe200078e0209 */
[----:B------:R-:W-:Y:S01]  /*1e00*/  UMOV UR4, UR18 ;  /* 0x0000001200047c82 */ /* 0x000fe20008000000 */
        /* <DEDUP_REMOVED lines=11> */
[----:B------:R-:W-:-:S03]  /*1ec0*/  ISETP.GE.U32.AND P0, PT, R20, 0x3be0, PT ;  /* 0x00003be01400780c */ /* 0x000fc60003f06070 */
[----:B------:R-:W0:Y:S10]  /*1ed0*/  LDGDEPBAR ;  /* 0x00000000000079af */ /* 0x000e340000000000 */
[----:B--2---:R-:W-:Y:S05]  /*1ee0*/  @!P0 BRA `(.L_x_0) ;  /* 0xffffffe800d88947 */ /* 0x004fea000383ffff */
[----:B------:R-:W-:Y:S02]  /*1ef0*/  WARPGROUP.DEPBAR.LE gsb0, 0x0 ;  /* 0x00008000000079c5 */ /* 0x000fe40000010000 */
[----:B------:R-:W-:-:S04]  /*1f00*/  DEPBAR.LE SB0, 0x0 ;  /* 0x000080000000791a */ /* 0x000fc80000000000 */
[C---:B------:R-:W-:Y:S01]  /*1f10*/  IMAD.SHL.U32 R9, R22.reuse, 0x10, RZ ;  /* 0x0000001016097824 */ /* 0x040fe200078e00ff */
[----:B------:R-:W-:Y:S01]  /*1f20*/  LOP3.LUT R8, R7, 0x10, RZ, 0xc0, !PT ;  /* 0x0000001007087812 */ /* 0x000fe200078ec0ff */
[----:B------:R-:W-:Y:S01]  /*1f30*/  IMAD.SHL.U32 R22, R22, 0x8, RZ ;  /* 0x0000000816167824 */ /* 0x000fe200078e00ff */
[----:B------:R-:W-:Y:S02]  /*1f40*/  F2FP.BF16.F32.PACK_AB R24, R25, R24 ;  /* 0x000000181918723e */ /* 0x000fe400000010ff */
[----:B------:R-:W-:Y:S02]  /*1f50*/  LOP3.LUT R9, R9, 0x30, RZ, 0xc0, !PT ;  /* 0x0000003009097812 */ /* 0x000fe400078ec0ff */
[----:B------:R-:W-:Y:S02]  /*1f60*/  LOP3.LUT R8, R8, 0x8, R21, 0xf8, !PT ;  /* 0x0000000808087812 */ /* 0x000fe400078ef815 */
[----:B------:R-:W-:Y:S02]  /*1f70*/  LOP3.LUT R9, R9, 0xf, R2, 0xf8, !PT ;  /* 0x0000000f09097812 */ /* 0x000fe400078ef802 */
[----:B------:R-:W-:-:S02]  /*1f80*/  F2FP.BF16.F32.PACK_AB R25, R27, R26 ;  /* 0x0000001a1b19723e */ /* 0x000fc400000010ff */
[----:B------:R-:W-:Y:S01]  /*1f90*/  F2FP.BF16.F32.PACK_AB R26, R29, R28 ;  /* 0x0000001c1d1a723e */ /* 0x000fe200000010ff */
[----:B------:R-:W-:Y:S01]  /*1fa0*/  IMAD R8, R9, 0x28, R8 ;  /* 0x0000002809087824 */ /* 0x000fe200078e0208 */
[----:B------:R-:W-:Y:S02]  /*1fb0*/  F2FP.BF16.F32.PACK_AB R27, R31, R30 ;  /* 0x0000001e1f1b723e */ /* 0x000fe400000010ff */
[----:B------:R-:W-:Y:S02]  /*1fc0*/  LOP3.LUT R2, R4, 0x18, R5, 0xf8, !PT ;  /* 0x0000001804027812 */ /* 0x000fe400078ef805 */
[----:B------:R-:W-:Y:S01]  /*1fd0*/  LEA R8, R8, UR6, 0x1 ;  /* 0x0000000608087c11 */ /* 0x000fe2000f8e08ff */
[----:B------:R-:W-:Y:S01]  /*1fe0*/  BAR.SYNC.DEFER_BLOCKING 0x0 ;  /* 0x0000000000007b1d */ /* 0x000fe20000010000 */
[----:B------:R-:W-:Y:S02]  /*1ff0*/  ISETP.GE.AND P0, PT, R3, R0, PT ;  /* 0x000000000300720c */ /* 0x000fe40003f06270 */
[----:B------:R-:W-:-:S02]  /*2000*/  LOP3.LUT R7, R22, 0x38, RZ, 0xc0, !PT ;  /* 0x0000003816077812 */ /* 0x000fc400078ec0ff */
[----:B------:R-:W-:Y:S02]  /*2010*/  ISETP.LT.AND P0, PT, R2, 0xc00, !P0 ;  /* 0x00000c000200780c */ /* 0x000fe40004701270 */
[----:B------:R-:W-:-:S05]  /*2020*/  LOP3.LUT R7, R7, 0x7, R32, 0xf8, !PT ;  /* 0x0000000707077812 */ /* 0x000fca00078ef820 */
[----:B------:R-:W-:-:S05]  /*2030*/  IMAD R7, R7, 0x28, R6 ;  /* 0x0000002807077824 */ /* 0x000fca00078e0206 */
[----:B------:R-:W-:Y:S01]  /*2040*/  LEA R7, R7, UR6, 0x1 ;  /* 0x0000000607077c11 */ /* 0x000fe2000f8e08ff */
[----:B------:R2:W-:Y:S01]  /*2050*/  STSM.16.M88.4 [R8], R24 ;  /* 0x0000001808007844 */ /* 0x0005e20000000200 */
[----:B------:R-:W-:Y:S06]  /*2060*/  BAR.SYNC.DEFER_BLOCKING 0x0 ;  /* 0x0000000000007b1d */ /* 0x000fec0000010000 */
[----:B--2---:R-:W-:Y:S05]  /*2070*/  @!P0 EXIT ;  /* 0x000000000000894d */ /* 0x004fea0003800000 */
[----:B------:R-:W1:Y:S01]  /*2080*/  LDS.128 R8, [R7] ;  /* 0x0000000007087984 */ /* 0x000e620000000c00 */
[----:B------:R-:W2:Y:S01]  /*2090*/  LDC.64 R4, c[0x0][0x220] ;  /* 0x00008800ff047b82 */ /* 0x000ea20000000a00 */
[----:B------:R-:W-:-:S04]  /*20a0*/  IMAD R3, R3, 0xc00, R2 ;  /* 0x00000c0003037824 */ /* 0x000fc800078e0202 */
[----:B--2---:R-:W-:-:S05]  /*20b0*/  IMAD.WIDE R4, R3, 0x2, R4 ;  /* 0x0000000203047825 */ /* 0x004fca00078e0204 */
[----:B-1----:R-:W-:Y:S01]  /*20c0*/  STG.E.128 desc[UR20][R4.64], R8 ;  /* 0x0000000804007986 */ /* 0x002fe2000c101d14 */
[----:B------:R-:W-:Y:S05]  /*20d0*/  EXIT ;  /* 0x000000000000794d */ /* 0x000fea0003800000 */
.L_x_1:
[----:B------:R-:W-:-:S00]  /*20e0*/  BRA `(.L_x_1) ;  /* 0xfffffffc00fc7947 */ /* 0x000fc0000383ffff */
[----:B------:R-:W-:-:S00]  /*20f0*/  NOP ;  /* 0x0000000000007918 */ /* 0x000fc00000000000 */
        /* <DEDUP_REMOVED lines=8> */
.L_x_2:


//--------------------- .nv.shared.triton_mm      --------------------------
	.section	.nv.shared.triton_mm,"aw",@nobits
	.sectionflags	@""
	.align	16
	.zero		1024


//--------------------- .nv.constant0.triton_mm   --------------------------
	.section	.nv.constant0.triton_mm,"a",@progbits
	.sectionflags	@""
	.align	4
.nv.constant0.triton_mm:
	.zero		556
